	.headerflags	@"EF_CUDA_TEXMODE_UNIFIED EF_CUDA_64BIT_ADDRESS EF_CUDA_ACCELERATORS EF_CUDA_SM90 EF_CUDA_VIRTUAL_SM(EF_CUDA_SM90)"
	.elftype	@"ET_EXEC"


//--------------------- .nv.info                  --------------------------
	.section	.nv.info,"",@"SHT_CUDA_INFO"
	.align	4


	//----- nvinfo : EIATTR_REGCOUNT
	.align		4
        /*0000*/ 	.byte	0x04, 0x2f
        /*0002*/ 	.short	(.L_1 - .L_0)
	.align		4
.L_0:
        /*0004*/ 	.word	index@(triton_poi_fused__log_softmax_1)
        /*0008*/ 	.word	0x00000012


	//----- nvinfo : EIATTR_MIN_STACK_SIZE
	.align		4
.L_1:
        /*000c*/ 	.byte	0x04, 0x12
        /*000e*/ 	.short	(.L_3 - .L_2)
	.align		4
.L_2:
        /*0010*/ 	.word	index@(triton_poi_fused__log_softmax_1)
        /*0014*/ 	.word	0x00000000


	//----- nvinfo : EIATTR_FRAME_SIZE
	.align		4
.L_3:
        /*0018*/ 	.byte	0x04, 0x11
        /*001a*/ 	.short	(.L_5 - .L_4)
	.align		4
.L_4:
        /*001c*/ 	.word	index@(triton_poi_fused__log_softmax_1)
        /*0020*/ 	.word	0x00000000


	//----- nvinfo : EIATTR_MIN_STACK_SIZE
	.align		4
.L_5:
        /*0024*/ 	.byte	0x04, 0x12
        /*0026*/ 	.short	(.L_7 - .L_6)
	.align		4
.L_6:
        /*0028*/ 	.word	index@(triton_poi_fused__log_softmax_1)
        /*002c*/ 	.word	0x00000000
.L_7:


//--------------------- .nv.info.triton_poi_fused__log_softmax_1 --------------------------
	.section	.nv.info.triton_poi_fused__log_softmax_1,"",@"SHT_CUDA_INFO"
	.sectionflags	@""
	.align	4


	//----- nvinfo : EIATTR_CUDA_API_VERSION
	.align		4
        /*0000*/ 	.byte	0x04, 0x37
        /*0002*/ 	.short	(.L_9 - .L_8)
.L_8:
        /*0004*/ 	.word	0x0000007c


	//----- nvinfo : EIATTR_KPARAM_INFO
	.align		4
.L_9:
        /*0008*/ 	.byte	0x04, 0x17
        /*000a*/ 	.short	(.L_11 - .L_10)
.L_10:
        /*000c*/ 	.word	0x00000000
        /*0010*/ 	.short	0x0002
        /*0012*/ 	.short	0x0010
        /*0014*/ 	.byte	0x00, 0xf0, 0x11, 0x00


	//----- nvinfo : EIATTR_KPARAM_INFO
	.align		4
.L_11:
        /*0018*/ 	.byte	0x04, 0x17
        /*001a*/ 	.short	(.L_13 - .L_12)
.L_12:
        /*001c*/ 	.word	0x00000000
        /*0020*/ 	.short	0x0001
        /*0022*/ 	.short	0x0008
        /*0024*/ 	.byte	0x00, 0xf4, 0x21, 0x00


	//----- nvinfo : EIATTR_KPARAM_INFO
	.align		4
.L_13:
        /*0028*/ 	.byte	0x04, 0x17
        /*002a*/ 	.short	(.L_15 - .L_14)
.L_14:
        /*002c*/ 	.word	0x00000000
        /*0030*/ 	.short	0x0000
        /*0032*/ 	.short	0x0000
        /*0034*/ 	.byte	0x00, 0xf4, 0x21, 0x00


	//----- nvinfo : EIATTR_SPARSE_MMA_MASK
	.align		4
.L_15:
        /*0038*/ 	.byte	0x03, 0x50
        /*003a*/ 	.short	0x0000


	//----- nvinfo : EIATTR_MAXREG_COUNT
	.align		4
        /*003c*/ 	.byte	0x03, 0x1b
        /*003e*/ 	.short	0x00ff


	//----- nvinfo : EIATTR_EXIT_INSTR_OFFSETS
	.align		4
        /*0040*/ 	.byte	0x04, 0x1c
        /*0042*/ 	.short	(.L_17 - .L_16)


	//   ....[0]....
.L_16:
        /*0044*/ 	.word	0x00000340


	//   ....[1]....
        /*0048*/ 	.word	0x00000360


	//----- nvinfo : EIATTR_REQNTID
	.align		4
.L_17:
        /*004c*/ 	.byte	0x04, 0x10
        /*004e*/ 	.short	(.L_19 - .L_18)
.L_18:
        /*0050*/ 	.word	0x00000080
        /*0054*/ 	.word	0x00000001
        /*0058*/ 	.word	0x00000001


	//----- nvinfo : EIATTR_CBANK_PARAM_SIZE
	.align		4
.L_19:
        /*005c*/ 	.byte	0x03, 0x19
        /*005e*/ 	.short	0x0014


	//----- nvinfo : EIATTR_PARAM_CBANK
	.align		4
        /*0060*/ 	.byte	0x04, 0x0a
        /*0062*/ 	.short	(.L_21 - .L_20)
	.align		4
.L_20:
        /*0064*/ 	.word	index@(.nv.constant0.triton_poi_fused__log_softmax_1)
        /*0068*/ 	.short	0x0210
        /*006a*/ 	.short	0x0014


	//----- nvinfo : EIATTR_SW_WAR
	.align		4
.L_21:
        /*006c*/ 	.byte	0x04, 0x36
        /*006e*/ 	.short	(.L_23 - .L_22)
.L_22:
        /*0070*/ 	.word	0x00000008
.L_23:


//--------------------- .nv.callgraph             --------------------------
	.section	.nv.callgraph,"",@"SHT_CUDA_CALLGRAPH"
	.align	4
	.sectionentsize	8
	.align		4
        /*0000*/ 	.word	0x00000000
	.align		4
        /*0004*/ 	.word	0xffffffff
	.align		4
        /*0008*/ 	.word	0x00000000
	.align		4
        /*000c*/ 	.word	0xfffffffe
	.align		4
        /*0010*/ 	.word	0x00000000
	.align		4
        /*0014*/ 	.word	0xfffffffd
	.align		4
        /*0018*/ 	.word	0x00000000
	.align		4
        /*001c*/ 	.word	0xfffffffc


//--------------------- .text.triton_poi_fused__log_softmax_1 --------------------------
	.section	.text.triton_poi_fused__log_softmax_1,"ax",@progbits
	.align	128
        .global         triton_poi_fused__log_softmax_1
        .type           triton_poi_fused__log_softmax_1,@function
        .size           triton_poi_fused__log_softmax_1,(.L_x_1 - triton_poi_fused__log_softmax_1)
        .other          triton_poi_fused__log_softmax_1,@"STO_CUDA_ENTRY STV_DEFAULT"
triton_poi_fused__log_softmax_1:
.text.triton_poi_fused__log_softmax_1:
[----:B------:R-:W0:Y:S01]  /*0000*/  LDC R1, c[0x0][0x28] ;  /* 0x00000a00ff017b82 */ /* 0x000e220000000800 */
[----:B------:R-:W1:Y:S07]  /*0010*/  S2R R0, SR_TID.X ;  /* 0x0000000000007919 */ /* 0x000e6e0000002100 */
[----:B------:R-:W2:Y:S01]  /*0020*/  LDC.64 R2, c[0x0][0x210] ;  /* 0x00008400ff027b82 */ /* 0x000ea20000000a00 */
[----:B------:R-:W-:Y:S01]  /*0030*/  CS2R R14, SRZ ;  /* 0x00000000000e7805 */ /* 0x000fe2000001ff00 */
[----:B------:R-:W-:Y:S01]  /*0040*/  ULDC.64 UR4, c[0x0][0x208] ;  /* 0x0000820000047ab9 */ /* 0x000fe20000000a00 */
[----:B------:R-:W3:Y:S01]  /*0050*/  S2R R7, SR_CTAID.X ;  /* 0x0000000000077919 */ /* 0x000ee20000002500 */
[----:B-1----:R-:W-:Y:S01]  /*0060*/  IMAD.SHL.U32 R0, R0, 0x2, RZ ;  /* 0x0000000200007824 */ /* 0x002fe200078e00ff */
[----:B---3--:R-:W-:-:S04]  /*0070*/  SHF.R.S32.HI R4, RZ, 0x17, R7 ;  /* 0x00000017ff047819 */ /* 0x008fc80000011407 */
[----:B------:R-:W-:Y:S02]  /*0080*/  LOP3.LUT R0, R0, 0xfe, RZ, 0xc0, !PT ;  /* 0x000000fe00007812 */ /* 0x000fe400078ec0ff */
[----:B------:R-:W-:-:S03]  /*0090*/  SGXT R4, R4, 0x1 ;  /* 0x000000010404781a */ /* 0x000fc60000000200 */
[----:B------:R-:W-:-:S05]  /*00a0*/  IMAD R7, R7, 0x100, R0 ;  /* 0x0000010007077824 */ /* 0x000fca00078e0200 */
[----:B------:R-:W-:Y:S02]  /*00b0*/  LEA.HI R4, R4, R7, RZ, 0x2 ;  /* 0x0000000704047211 */ /* 0x000fe400078f10ff */
[----:B------:R-:W-:Y:S02]  /*00c0*/  ISETP.GE.AND P0, PT, R7, 0x100, PT ;  /* 0x000001000700780c */ /* 0x000fe40003f06270 */
[----:B------:R-:W-:-:S05]  /*00d0*/  LOP3.LUT R5, R4, 0xfffffffc, RZ, 0xc0, !PT ;  /* 0xfffffffc04057812 */ /* 0x000fca00078ec0ff */
[----:B--2---:R-:W-:-:S06]  /*00e0*/  IMAD.WIDE R4, R5, 0x4, R2 ;  /* 0x0000000405047825 */ /* 0x004fcc00078e0202 */
[----:B------:R-:W2:Y:S01]  /*00f0*/  @!P0 LDG.E.EL R15, desc[UR4][R4.64] ;  /* 0x00000004040f8981 */ /* 0x000ea2000c2e1900 */
[----:B------:R-:W-:-:S03]  /*0100*/  IMAD.MOV.U32 R0, RZ, RZ, RZ ;  /* 0x000000ffff007224 */ /* 0x000fc600078e00ff */
[----:B------:R-:W3:Y:S01]  /*0110*/  @!P0 LDG.E.EL R14, desc[UR4][R4.64] ;  /* 0x00000004040e8981 */ /* 0x000ee2000c2e1900 */
[----:B------:R-:W-:Y:S01]  /*0120*/  IMAD.MOV.U32 R6, RZ, RZ, RZ ;  /* 0x000000ffff067224 */ /* 0x000fe200078e00ff */
[----:B------:R-:W-:Y:S02]  /*0130*/  CS2R R10, SRZ ;  /* 0x00000000000a7805 */ /* 0x000fe4000001ff00 */
[----:B------:R-:W4:Y:S04]  /*0140*/  @!P0 LDG.E.EL R0, desc[UR4][R4.64+0x4] ;  /* 0x0000040404008981 */ /* 0x000f28000c2e1900 */
[----:B------:R-:W5:Y:S04]  /*0150*/  @!P0 LDG.E.EL R6, desc[UR4][R4.64+0x4] ;  /* 0x0000040404068981 */ /* 0x000f68000c2e1900 */
[----:B------:R-:W5:Y:S04]  /*0160*/  @!P0 LDG.E.EL R10, desc[UR4][R4.64+0x8] ;  /* 0x00000804040a8981 */ /* 0x000f68000c2e1900 */
[----:B------:R-:W5:Y:S01]  /*0170*/  @!P0 LDG.E.EL R11, desc[UR4][R4.64+0x8] ;  /* 0x00000804040b8981 */ /* 0x000f62000c2e1900 */
[----:B------:R-:W-:-:S06]  /*0180*/  CS2R R12, SRZ ;  /* 0x00000000000c7805 */ /* 0x000fcc000001ff00 */
[----:B------:R-:W5:Y:S04]  /*0190*/  @!P0 LDG.E.EL R12, desc[UR4][R4.64+0xc] ;  /* 0x00000c04040c8981 */ /* 0x000f68000c2e1900 */
[----:B------:R1:W5:Y:S01]  /*01a0*/  @!P0 LDG.E.EL R13, desc[UR4][R4.64+0xc] ;  /* 0x00000c04040d8981 */ /* 0x000362000c2e1900 */
[----:B------:R-:W-:Y:S01]  /*01b0*/  CS2R R8, SRZ ;  /* 0x0000000000087805 */ /* 0x000fe2000001ff00 */
[----:B------:R-:W-:-:S05]  /*01c0*/  IMAD.WIDE R2, R7, 0x4, R2 ;  /* 0x0000000407027825 */ /* 0x000fca00078e0202 */
[----:B------:R1:W5:Y:S02]  /*01d0*/  @!P0 LDG.E.64 R8, desc[UR4][R2.64] ;  /* 0x0000000402088981 */ /* 0x000364000c1e1b00 */
[----:B-1----:R-:W1:Y:S02]  /*01e0*/  LDC.64 R4, c[0x0][0x218] ;  /* 0x00008600ff047b82 */ /* 0x002e640000000a00 */
[----:B01----:R-:W-:Y:S01]  /*01f0*/  IMAD.WIDE R2, R7, 0x4, R4 ;  /* 0x0000000407027825 */ /* 0x003fe200078e0204 */
[C---:B--2---:R-:W-:Y:S02]  /*0200*/  FSETP.NAN.AND P3, PT, R15.reuse, R15, PT ;  /* 0x0000000f0f00720b */ /* 0x044fe40003f68000 */
[C---:B---3--:R-:W-:Y:S02]  /*0210*/  FSETP.NAN.AND P4, PT, R14.reuse, R14, PT ;  /* 0x0000000e0e00720b */ /* 0x048fe40003f88000 */
[----:B----4-:R-:W-:Y:S02]  /*0220*/  FSETP.GT.AND P1, PT, R15, R0, PT ;  /* 0x000000000f00720b */ /* 0x010fe40003f24000 */
[----:B-----5:R-:W-:-:S07]  /*0230*/  FSETP.GT.AND P2, PT, R14, R6, PT ;  /* 0x000000060e00720b */ /* 0x020fce0003f44000 */
[----:B------:R-:W-:Y:S02]  /*0240*/  @!P3 FSEL R15, R15, R0, P1 ;  /* 0x000000000f0fb208 */ /* 0x000fe40000800000 */
[----:B------:R-:W-:Y:S02]  /*0250*/  @!P4 FSEL R14, R14, R6, P2 ;  /* 0x000000060e0ec208 */ /* 0x000fe40001000000 */
[C---:B------:R-:W-:Y:S02]  /*0260*/  FSETP.GT.AND P1, PT, R15.reuse, R10, PT ;  /* 0x0000000a0f00720b */ /* 0x040fe40003f24000 */
[C---:B------:R-:W-:Y:S02]  /*0270*/  FSETP.GT.AND P2, PT, R14.reuse, R11, PT ;  /* 0x0000000b0e00720b */ /* 0x040fe40003f44000 */
[----:B------:R-:W-:Y:S02]  /*0280*/  FSETP.NAN.AND P3, PT, R15, R15, PT ;  /* 0x0000000f0f00720b */ /* 0x000fe40003f68000 */
[----:B------:R-:W-:-:S07]  /*0290*/  FSETP.NAN.AND P4, PT, R14, R14, PT ;  /* 0x0000000e0e00720b */ /* 0x000fce0003f88000 */
[----:B------:R-:W-:Y:S02]  /*02a0*/  @!P1 FSEL R15, R15, R10, P3 ;  /* 0x0000000a0f0f9208 */ /* 0x000fe40001800000 */
[----:B------:R-:W-:Y:S02]  /*02b0*/  @!P2 FSEL R14, R14, R11, P4 ;  /* 0x0000000b0e0ea208 */ /* 0x000fe40002000000 */
[C---:B------:R-:W-:Y:S02]  /*02c0*/  FSETP.GT.AND P1, PT, R15.reuse, R12, PT ;  /* 0x0000000c0f00720b */ /* 0x040fe40003f24000 */
[C---:B------:R-:W-:Y:S02]  /*02d0*/  FSETP.GT.AND P2, PT, R14.reuse, R13, PT ;  /* 0x0000000d0e00720b */ /* 0x040fe40003f44000 */
[----:B------:R-:W-:Y:S02]  /*02e0*/  FSETP.NAN.AND P3, PT, R15, R15, PT ;  /* 0x0000000f0f00720b */ /* 0x000fe40003f68000 */
[----:B------:R-:W-:-:S07]  /*02f0*/  FSETP.NAN.AND P4, PT, R14, R14, PT ;  /* 0x0000000e0e00720b */ /* 0x000fce0003f88000 */
[----:B------:R-:W-:Y:S02]  /*0300*/  @!P1 FSEL R15, R15, R12, P3 ;  /* 0x0000000c0f0f9208 */ /* 0x000fe40001800000 */
[----:B------:R-:W-:-:S03]  /*0310*/  @!P2 FSEL R14, R14, R13, P4 ;  /* 0x0000000d0e0ea208 */ /* 0x000fc60002000000 */
[----:B------:R-:W-:Y:S02]  /*0320*/  FADD R8, -R15, R8 ;  /* 0x000000080f087221 */ /* 0x000fe40000000100 */
[----:B------:R-:W-:Y:S01]  /*0330*/  FADD R9, -R14, R9 ;  /* 0x000000090e097221 */ /* 0x000fe20000000100 */
[----:B------:R-:W-:Y:S06]  /*0340*/  @P0 EXIT ;  /* 0x000000000000094d */ /* 0x000fec0003800000 */
[----:B------:R-:W-:Y:S01]  /*0350*/  STG.E.64 desc[UR4][R2.64], R8 ;  /* 0x0000000802007986 */ /* 0x000fe2000c101b04 */
[----:B------:R-:W-:Y:S05]  /*0360*/  EXIT ;  /* 0x000000000000794d */ /* 0x000fea0003800000 */
.L_x_0:
[----:B------:R-:W-:-:S00]  /*0370*/  BRA `(.L_x_0) ;  /* 0xfffffffc00fc7947 */ /* 0x000fc0000383ffff */
[----:B------:R-:W-:-:S00]  /*0380*/  NOP ;  /* 0x0000000000007918 */ /* 0x000fc00000000000 */
[----:B------:R-:W-:-:S00]  /*0390*/  NOP ;  /* 0x0000000000007918 */ /* 0x000fc00000000000 */
[----:B------:R-:W-:-:S00]  /*03a0*/  NOP ;  /* 0x0000000000007918 */ /* 0x000fc00000000000 */
[----:B------:R-:W-:-:S00]  /*03b0*/  NOP ;  /* 0x0000000000007918 */ /* 0x000fc00000000000 */
[----:B------:R-:W-:-:S00]  /*03c0*/  NOP ;  /* 0x0000000000007918 */ /* 0x000fc00000000000 */
[----:B------:R-:W-:-:S00]  /*03d0*/  NOP ;  /* 0x0000000000007918 */ /* 0x000fc00000000000 */
[----:B------:R-:W-:-:S00]  /*03e0*/  NOP ;  /* 0x0000000000007918 */ /* 0x000fc00000000000 */
[----:B------:R-:W-:-:S00]  /*03f0*/  NOP ;  /* 0x0000000000007918 */ /* 0x000fc00000000000 */
.L_x_1:


//--------------------- .nv.constant0.triton_poi_fused__log_softmax_1 --------------------------
	.section	.nv.constant0.triton_poi_fused__log_softmax_1,"a",@progbits
	.sectionflags	@""
	.align	4
.nv.constant0.triton_poi_fused__log_softmax_1:
	.zero		548
